//
// Generated by NVIDIA NVVM Compiler
//
// Compiler Build ID: CL-36424714
// Cuda compilation tools, release 13.0, V13.0.88
// Based on NVVM 20.0.0
//

.version 9.0
.target sm_100
.address_size 64

	// .globl	_Z12matmulKernelPdS_S_i

.visible .entry _Z12matmulKernelPdS_S_i(
	.param .u64 .ptr .align 1 _Z12matmulKernelPdS_S_i_param_0,
	.param .u64 .ptr .align 1 _Z12matmulKernelPdS_S_i_param_1,
	.param .u64 .ptr .align 1 _Z12matmulKernelPdS_S_i_param_2,
	.param .u32 _Z12matmulKernelPdS_S_i_param_3
)
{
	.reg .pred 	%p<10>;
	.reg .b32 	%r<43>;
	.reg .b64 	%rd<67>;
	.reg .b64 	%fd<67>;

	ld.param.u64 	%rd14, [_Z12matmulKernelPdS_S_i_param_0];
	ld.param.u64 	%rd15, [_Z12matmulKernelPdS_S_i_param_1];
	ld.param.u32 	%r18, [_Z12matmulKernelPdS_S_i_param_3];
	cvta.to.global.u64 	%rd1, %rd15;
	cvta.to.global.u64 	%rd2, %rd14;
	mov.u32 	%r19, %ctaid.x;
	mov.u32 	%r20, %ntid.x;
	mov.u32 	%r21, %tid.x;
	mad.lo.s32 	%r1, %r19, %r20, %r21;
	mov.u32 	%r22, %ctaid.y;
	mov.u32 	%r23, %ntid.y;
	mov.u32 	%r24, %tid.y;
	mad.lo.s32 	%r25, %r22, %r23, %r24;
	max.s32 	%r26, %r1, %r25;
	setp.ge.s32 	%p1, %r26, %r18;
	@%p1 bra 	$L__BB0_13;
	mul.lo.s32 	%r3, %r18, %r25;
	and.b32  	%r4, %r18, 7;
	setp.lt.u32 	%p2, %r18, 8;
	mov.f64 	%fd66, 0d0000000000000000;
	mov.b32 	%r41, 0;
	@%p2 bra 	$L__BB0_4;
	and.b32  	%r28, %r18, 2147483640;
	neg.s32 	%r39, %r28;
	mul.wide.s32 	%rd16, %r18, 8;
	add.s64 	%rd3, %rd1, %rd16;
	mul.wide.s32 	%rd17, %r18, 16;
	add.s64 	%rd4, %rd1, %rd17;
	mul.wide.s32 	%rd18, %r18, 24;
	add.s64 	%rd5, %rd1, %rd18;
	mul.wide.s32 	%rd19, %r18, 32;
	add.s64 	%rd6, %rd1, %rd19;
	mul.wide.s32 	%rd20, %r18, 40;
	add.s64 	%rd7, %rd1, %rd20;
	mul.wide.s32 	%rd21, %r18, 48;
	add.s64 	%rd8, %rd1, %rd21;
	mul.wide.s32 	%rd22, %r18, 56;
	add.s64 	%rd9, %rd1, %rd22;
	mul.wide.u32 	%rd23, %r3, 8;
	add.s64 	%rd24, %rd23, %rd2;
	add.s64 	%rd66, %rd24, 32;
	mov.f64 	%fd66, 0d0000000000000000;
	mov.u32 	%r38, %r1;
$L__BB0_3:
	.pragma "nounroll";
	and.b32  	%r41, %r18, 2147483640;
	mul.wide.s32 	%rd25, %r38, 8;
	add.s64 	%rd26, %rd3, %rd25;
	add.s64 	%rd27, %rd4, %rd25;
	add.s64 	%rd28, %rd5, %rd25;
	add.s64 	%rd29, %rd6, %rd25;
	add.s64 	%rd30, %rd7, %rd25;
	add.s64 	%rd31, %rd8, %rd25;
	add.s64 	%rd32, %rd9, %rd25;
	add.s64 	%rd33, %rd1, %rd25;
	ld.global.f64 	%fd16, [%rd66+-32];
	ld.global.f64 	%fd17, [%rd33];
	fma.rn.f64 	%fd18, %fd16, %fd17, %fd66;
	ld.global.f64 	%fd19, [%rd66+-24];
	ld.global.f64 	%fd20, [%rd26];
	fma.rn.f64 	%fd21, %fd19, %fd20, %fd18;
	ld.global.f64 	%fd22, [%rd66+-16];
	ld.global.f64 	%fd23, [%rd27];
	fma.rn.f64 	%fd24, %fd22, %fd23, %fd21;
	ld.global.f64 	%fd25, [%rd66+-8];
	ld.global.f64 	%fd26, [%rd28];
	fma.rn.f64 	%fd27, %fd25, %fd26, %fd24;
	ld.global.f64 	%fd28, [%rd66];
	ld.global.f64 	%fd29, [%rd29];
	fma.rn.f64 	%fd30, %fd28, %fd29, %fd27;
	ld.global.f64 	%fd31, [%rd66+8];
	ld.global.f64 	%fd32, [%rd30];
	fma.rn.f64 	%fd33, %fd31, %fd32, %fd30;
	ld.global.f64 	%fd34, [%rd66+16];
	ld.global.f64 	%fd35, [%rd31];
	fma.rn.f64 	%fd36, %fd34, %fd35, %fd33;
	ld.global.f64 	%fd37, [%rd66+24];
	ld.global.f64 	%fd38, [%rd32];
	fma.rn.f64 	%fd66, %fd37, %fd38, %fd36;
	add.s32 	%r39, %r39, 8;
	shl.b32 	%r29, %r18, 3;
	add.s32 	%r38, %r38, %r29;
	add.s64 	%rd66, %rd66, 64;
	setp.ne.s32 	%p3, %r39, 0;
	@%p3 bra 	$L__BB0_3;
$L__BB0_4:
	setp.eq.s32 	%p4, %r4, 0;
	@%p4 bra 	$L__BB0_12;
	and.b32  	%r12, %r18, 3;
	setp.lt.u32 	%p5, %r4, 4;
	@%p5 bra 	$L__BB0_7;
	add.s32 	%r30, %r41, %r3;
	mul.wide.u32 	%rd34, %r30, 8;
	add.s64 	%rd35, %rd2, %rd34;
	ld.global.f64 	%fd40, [%rd35];
	mad.lo.s32 	%r31, %r41, %r18, %r1;
	mul.wide.s32 	%rd36, %r31, 8;
	add.s64 	%rd37, %rd1, %rd36;
	ld.global.f64 	%fd41, [%rd37];
	fma.rn.f64 	%fd42, %fd40, %fd41, %fd66;
	cvt.u64.u32 	%rd38, %r3;
	cvt.u64.u32 	%rd39, %r41;
	add.s64 	%rd40, %rd39, %rd38;
	shl.b64 	%rd41, %rd40, 3;
	add.s64 	%rd42, %rd2, %rd41;
	ld.global.f64 	%fd43, [%rd42+8];
	mul.wide.s32 	%rd43, %r18, 8;
	add.s64 	%rd44, %rd37, %rd43;
	ld.global.f64 	%fd44, [%rd44];
	fma.rn.f64 	%fd45, %fd43, %fd44, %fd42;
	ld.global.f64 	%fd46, [%rd42+16];
	add.s64 	%rd45, %rd44, %rd43;
	ld.global.f64 	%fd47, [%rd45];
	fma.rn.f64 	%fd48, %fd46, %fd47, %fd45;
	ld.global.f64 	%fd49, [%rd42+24];
	add.s64 	%rd46, %rd45, %rd43;
	ld.global.f64 	%fd50, [%rd46];
	fma.rn.f64 	%fd66, %fd49, %fd50, %fd48;
	add.s32 	%r41, %r41, 4;
$L__BB0_7:
	setp.eq.s32 	%p6, %r12, 0;
	@%p6 bra 	$L__BB0_12;
	setp.eq.s32 	%p7, %r12, 1;
	@%p7 bra 	$L__BB0_10;
	add.s32 	%r32, %r41, %r3;
	mul.wide.u32 	%rd47, %r32, 8;
	add.s64 	%rd48, %rd2, %rd47;
	ld.global.f64 	%fd52, [%rd48];
	mad.lo.s32 	%r33, %r41, %r18, %r1;
	mul.wide.s32 	%rd49, %r33, 8;
	add.s64 	%rd50, %rd1, %rd49;
	ld.global.f64 	%fd53, [%rd50];
	fma.rn.f64 	%fd54, %fd52, %fd53, %fd66;
	cvt.u64.u32 	%rd51, %r3;
	cvt.u64.u32 	%rd52, %r41;
	add.s64 	%rd53, %rd52, %rd51;
	shl.b64 	%rd54, %rd53, 3;
	add.s64 	%rd55, %rd2, %rd54;
	ld.global.f64 	%fd55, [%rd55+8];
	mul.wide.s32 	%rd56, %r18, 8;
	add.s64 	%rd57, %rd50, %rd56;
	ld.global.f64 	%fd56, [%rd57];
	fma.rn.f64 	%fd66, %fd55, %fd56, %fd54;
	add.s32 	%r41, %r41, 2;
$L__BB0_10:
	and.b32  	%r34, %r18, 1;
	setp.eq.b32 	%p8, %r34, 1;
	not.pred 	%p9, %p8;
	@%p9 bra 	$L__BB0_12;
	add.s32 	%r35, %r41, %r3;
	mul.wide.u32 	%rd58, %r35, 8;
	add.s64 	%rd59, %rd2, %rd58;
	ld.global.f64 	%fd57, [%rd59];
	mad.lo.s32 	%r36, %r41, %r18, %r1;
	mul.wide.s32 	%rd60, %r36, 8;
	add.s64 	%rd61, %rd1, %rd60;
	ld.global.f64 	%fd58, [%rd61];
	fma.rn.f64 	%fd66, %fd57, %fd58, %fd66;
$L__BB0_12:
	ld.param.u64 	%rd65, [_Z12matmulKernelPdS_S_i_param_2];
	add.s32 	%r37, %r3, %r1;
	cvta.to.global.u64 	%rd62, %rd65;
	mul.wide.s32 	%rd63, %r37, 8;
	add.s64 	%rd64, %rd62, %rd63;
	st.global.f64 	[%rd64], %fd66;
$L__BB0_13:
	ret;

}


// ===== COMPILED SASS (sm_100) =====

	.target	sm_100

	.elftype	@"ET_EXEC"


//--------------------- .note.nv.tkinfo           --------------------------
	.section	.note.nv.tkinfo,"",@"SHT_NOTE"
	.sectionflags	@"SHF_NOTE_NV_TKINFO"
	.tkinfo
        /*0018*/ 	.word	0x00000002
        /*0030*/ 	.string	""
        /*0030*/ 	.string	"ptxas"
        /*0030*/ 	.string	"Cuda compilation tools, release 13.0, V13.0.88"
        /*0030*/ 	.string	"Build cuda_13.0.r13.0/compiler.36424714_0"
        /*0030*/ 	.string	"-arch sm_100 -m 64 "



//--------------------- .note.nv.cuinfo           --------------------------
	.section	.note.nv.cuinfo,"",@"SHT_NOTE"
	.sectionflags	@"SHF_NOTE_NV_CUINFO"
        /*0018*/ 	.short	0x0002
        /*001a*/ 	.short	0x0064
        /*001c*/ 	.short	0x0082
	.zero		2


//--------------------- .nv.info                  --------------------------
	.section	.nv.info,"",@"SHT_CUDA_INFO"
	.align	4


	//----- nvinfo : EIATTR_REGCOUNT
	.align		4
        /*0000*/ 	.byte	0x04, 0x2f
        /*0002*/ 	.short	(.L_1 - .L_0)
	.align		4
.L_0:
        /*0004*/ 	.word	index@(_Z12matmulKernelPdS_S_i)
        /*0008*/ 	.word	0x0000001e


	//----- nvinfo : EIATTR_FRAME_SIZE
	.align		4
.L_1:
        /*000c*/ 	.byte	0x04, 0x11
        /*000e*/ 	.short	(.L_3 - .L_2)
	.align		4
.L_2:
        /*0010*/ 	.word	index@(_Z12matmulKernelPdS_S_i)
        /*0014*/ 	.word	0x00000000


	//----- nvinfo : EIATTR_MIN_STACK_SIZE
	.align		4
.L_3:
        /*0018*/ 	.byte	0x04, 0x12
        /*001a*/ 	.short	(.L_5 - .L_4)
	.align		4
.L_4:
        /*001c*/ 	.word	index@(_Z12matmulKernelPdS_S_i)
        /*0020*/ 	.word	0x00000000
.L_5:


//--------------------- .nv.compat                --------------------------
	.section	.nv.compat,"",@"SHT_CUDA_COMPAT_INFO"
	.align	4
        /*0000*/ 	.byte	0x02, 0x09, 0x00, 0x00, 0x02, 0x02, 0x01, 0x00, 0x02, 0x05, 0x05, 0x00, 0x03, 0x07, 0x01, 0x01
        /*0010*/ 	.byte	0x02, 0x03, 0x00, 0x00, 0x02, 0x06, 0x01, 0x00, 0x04, 0x0b, 0x08, 0x00, 0x01, 0x00, 0x00, 0x00
        /*0020*/ 	.byte	0x00, 0x00, 0x00, 0x00


//--------------------- .nv.info._Z12matmulKernelPdS_S_i --------------------------
	.section	.nv.info._Z12matmulKernelPdS_S_i,"",@"SHT_CUDA_INFO"
	.sectionflags	@""
	.align	4


	//----- nvinfo : EIATTR_CUDA_API_VERSION
	.align		4
        /*0000*/ 	.byte	0x04, 0x37
        /*0002*/ 	.short	(.L_7 - .L_6)
.L_6:
        /*0004*/ 	.word	0x00000082


	//----- nvinfo : EIATTR_KPARAM_INFO
	.align		4
.L_7:
        /*0008*/ 	.byte	0x04, 0x17
        /*000a*/ 	.short	(.L_9 - .L_8)
.L_8:
        /*000c*/ 	.word	0x00000000
        /*0010*/ 	.short	0x0003
        /*0012*/ 	.short	0x0018
        /*0014*/ 	.byte	0x00, 0xf0, 0x11, 0x00


	//----- nvinfo : EIATTR_KPARAM_INFO
	.align		4
.L_9:
        /*0018*/ 	.byte	0x04, 0x17
        /*001a*/ 	.short	(.L_11 - .L_10)
.L_10:
        /*001c*/ 	.word	0x00000000
        /*0020*/ 	.short	0x0002
        /*0022*/ 	.short	0x0010
        /*0024*/ 	.byte	0x00, 0xf5, 0x21, 0x00


	//----- nvinfo : EIATTR_KPARAM_INFO
	.align		4
.L_11:
        /*0028*/ 	.byte	0x04, 0x17
        /*002a*/ 	.short	(.L_13 - .L_12)
.L_12:
        /*002c*/ 	.word	0x00000000
        /*0030*/ 	.short	0x0001
        /*0032*/ 	.short	0x0008
        /*0034*/ 	.byte	0x00, 0xf5, 0x21, 0x00


	//----- nvinfo : EIATTR_KPARAM_INFO
	.align		4
.L_13:
        /*0038*/ 	.byte	0x04, 0x17
        /*003a*/ 	.short	(.L_15 - .L_14)
.L_14:
        /*003c*/ 	.word	0x00000000
        /*0040*/ 	.short	0x0000
        /*0042*/ 	.short	0x0000
        /*0044*/ 	.byte	0x00, 0xf5, 0x21, 0x00


	//----- nvinfo : EIATTR_SPARSE_MMA_MASK
	.align		4
.L_15:
        /*0048*/ 	.byte	0x03, 0x50
        /*004a*/ 	.short	0x0000


	//----- nvinfo : EIATTR_MAXREG_COUNT
	.align		4
        /*004c*/ 	.byte	0x03, 0x1b
        /*004e*/ 	.short	0x00ff


	//----- nvinfo : EIATTR_MERCURY_ISA_VERSION
	.align		4
        /*0050*/ 	.byte	0x03, 0x5f
        /*0052*/ 	.short	0x0101


	//----- nvinfo : EIATTR_VRC_CTA_INIT_COUNT
	.align		4
        /*0054*/ 	.byte	0x02, 0x4a
	.zero		1
	.zero		1


	//----- nvinfo : EIATTR_EXIT_INSTR_OFFSETS
	.align		4
        /*0058*/ 	.byte	0x04, 0x1c
        /*005a*/ 	.short	(.L_17 - .L_16)


	//   ....[0]....
.L_16:
        /*005c*/ 	.word	0x000000c0


	//   ....[1]....
        /*0060*/ 	.word	0x00000ad0


	//----- nvinfo : EIATTR_CBANK_PARAM_SIZE
	.align		4
.L_17:
        /*0064*/ 	.byte	0x03, 0x19
        /*0066*/ 	.short	0x001c


	//----- nvinfo : EIATTR_PARAM_CBANK
	.align		4
        /*0068*/ 	.byte	0x04, 0x0a
        /*006a*/ 	.short	(.L_19 - .L_18)
	.align		4
.L_18:
        /*006c*/ 	.word	index@(.nv.constant0._Z12matmulKernelPdS_S_i)
        /*0070*/ 	.short	0x0380
        /*0072*/ 	.short	0x001c


	//----- nvinfo : EIATTR_SW_WAR
	.align		4
.L_19:
        /*0074*/ 	.byte	0x04, 0x36
        /*0076*/ 	.short	(.L_21 - .L_20)
.L_20:
        /*0078*/ 	.word	0x00000008
.L_21:


//--------------------- .nv.callgraph             --------------------------
	.section	.nv.callgraph,"",@"SHT_CUDA_CALLGRAPH"
	.align	4
	.sectionentsize	8
	.align		4
        /*0000*/ 	.word	0x00000000
	.align		4
        /*0004*/ 	.word	0xffffffff
	.align		4
        /*0008*/ 	.word	0x00000000
	.align		4
        /*000c*/ 	.word	0xfffffffe
	.align		4
        /*0010*/ 	.word	0x00000000
	.align		4
        /*0014*/ 	.word	0xfffffffd
	.align		4
        /*0018*/ 	.word	0x00000000
	.align		4
        /*001c*/ 	.word	0xfffffffc


//--------------------- .text._Z12matmulKernelPdS_S_i --------------------------
	.section	.text._Z12matmulKernelPdS_S_i,"ax",@progbits
	.align	128
        .global         _Z12matmulKernelPdS_S_i
        .type           _Z12matmulKernelPdS_S_i,@function
        .size           _Z12matmulKernelPdS_S_i,(.L_x_5 - _Z12matmulKernelPdS_S_i)
        .other          _Z12matmulKernelPdS_S_i,@"STO_CUDA_ENTRY STV_DEFAULT"
_Z12matmulKernelPdS_S_i:
.text._Z12matmulKernelPdS_S_i:
[----:B------:R-:W-:Y:S01]  /*0000*/  LDC R1, c[0x0][0x37c] ;  /* 0x0000df00ff017b82 */ /* 0x000fe20000000800 */
[----:B------:R-:W0:Y:S07]  /*0010*/  S2R R3, SR_TID.X ;  /* 0x0000000000037919 */ /* 0x000e2e0000002100 */
[----:B------:R-:W0:Y:S01]  /*0020*/  LDC R0, c[0x0][0x360] ;  /* 0x0000d800ff007b82 */ /* 0x000e220000000800 */
[----:B------:R-:W1:Y:S01]  /*0030*/  LDCU UR18, c[0x0][0x398] ;  /* 0x00007300ff1277ac */ /* 0x000e620008000800 */
[----:B------:R-:W2:Y:S06]  /*0040*/  S2R R2, SR_TID.Y ;  /* 0x0000000000027919 */ /* 0x000eac0000002200 */
[----:B------:R-:W0:Y:S08]  /*0050*/  S2UR UR4, SR_CTAID.X ;  /* 0x00000000000479c3 */ /* 0x000e300000002500 */
[----:B------:R-:W2:Y:S08]  /*0060*/  S2UR UR5, SR_CTAID.Y ;  /* 0x00000000000579c3 */ /* 0x000eb00000002600 */
[----:B------:R-:W2:Y:S01]  /*0070*/  LDC R21, c[0x0][0x364] ;  /* 0x0000d900ff157b82 */ /* 0x000ea20000000800 */
[----:B0-----:R-:W-:-:S02]  /*0080*/  IMAD R0, R0, UR4, R3 ;  /* 0x0000000400007c24 */ /* 0x001fc4000f8e0203 */
[----:B--2---:R-:W-:-:S05]  /*0090*/  IMAD R21, R21, UR5, R2 ;  /* 0x0000000515157c24 */ /* 0x004fca000f8e0202 */
[----:B------:R-:W-:-:S04]  /*00a0*/  VIMNMX R2, PT, PT, R0, R21, !PT ;  /* 0x0000001500027248 */ /* 0x000fc80007fe0100 */
[----:B-1----:R-:W-:-:S13]  /*00b0*/  ISETP.GE.AND P0, PT, R2, UR18, PT ;  /* 0x0000001202007c0c */ /* 0x002fda000bf06270 */
[----:B------:R-:W-:Y:S05]  /*00c0*/  @P0 EXIT ;  /* 0x000000000000094d */ /* 0x000fea0003800000 */
[----:B------:R-:W-:Y:S02]  /*00d0*/  UISETP.GE.U32.AND UP0, UPT, UR18, 0x8, UPT ;  /* 0x000000081200788c */ /* 0x000fe4000bf06070 */
[----:B------:R-:W-:Y:S01]  /*00e0*/  IMAD R21, R21, UR18, RZ ;  /* 0x0000001215157c24 */ /* 0x000fe2000f8e02ff */
[----:B------:R-:W-:Y:S01]  /*00f0*/  CS2R R12, SRZ ;  /* 0x00000000000c7805 */ /* 0x000fe2000001ff00 */
[----:B------:R-:W0:Y:S01]  /*0100*/  LDCU.64 UR16, c[0x0][0x358] ;  /* 0x00006b00ff1077ac */ /* 0x000e220008000a00 */
[----:B------:R-:W-:-:S04]  /*0110*/  UMOV UR4, URZ ;  /* 0x000000ff00047c82 */ /* 0x000fc80008000000 */
[----:B------:R-:W-:Y:S05]  /*0120*/  BRA.U !UP0, `(.L_x_0) ;  /* 0x0000000508147547 */ /* 0x000fea000b800000 */
[----:B------:R-:W1:Y:S01]  /*0130*/  LDCU.128 UR20, c[0x0][0x380] ;  /* 0x00007000ff1477ac */ /* 0x000e620008000c00 */
[----:B------:R-:W-:Y:S01]  /*0140*/  IMAD.MOV.U32 R20, RZ, RZ, R0 ;  /* 0x000000ffff147224 */ /* 0x000fe200078e0000 */
[----:B------:R-:W-:Y:S01]  /*0150*/  CS2R R12, SRZ ;  /* 0x00000000000c7805 */ /* 0x000fe2000001ff00 */
[----:B------:R-:W-:-:S04]  /*0160*/  ULOP3.LUT UR4, UR18, 0x7ffffff8, URZ, 0xc0, !UPT ;  /* 0x7ffffff812047892 */ /* 0x000fc8000f8ec0ff */
[----:B------:R-:W-:Y:S01]  /*0170*/  UIADD3 UR4, UPT, UPT, -UR4, URZ, URZ ;  /* 0x000000ff04047290 */ /* 0x000fe2000fffe1ff */
[----:B-1----:R-:W-:Y:S01]  /*0180*/  MOV R2, UR20 ;  /* 0x0000001400027c02 */ /* 0x002fe20008000f00 */
[----:B------:R-:W-:Y:S01]  /*0190*/  IMAD.U32 R3, RZ, RZ, UR21 ;  /* 0x00000015ff037e24 */ /* 0x000fe2000f8e00ff */
[----:B------:R-:W-:Y:S02]  /*01a0*/  UIMAD.WIDE UR6, UR18, 0x18, UR22 ;  /* 0x00000018120678a5 */ /* 0x000fe4000f8e0216 */
[----:B------:R-:W-:Y:S01]  /*01b0*/  UIMAD.WIDE UR8, UR18, 0x20, UR22 ;  /* 0x00000020120878a5 */ /* 0x000fe2000f8e0216 */
[----:B------:R-:W-:Y:S01]  /*01c0*/  IMAD.WIDE.U32 R2, R21, 0x8, R2 ;  /* 0x0000000815027825 */ /* 0x000fe200078e0002 */
[----:B------:R-:W-:Y:S02]  /*01d0*/  UIMAD.WIDE UR10, UR18, 0x28, UR22 ;  /* 0x00000028120a78a5 */ /* 0x000fe4000f8e0216 */
[----:B------:R-:W-:Y:S01]  /*01e0*/  UIMAD.WIDE UR12, UR18, 0x30, UR22 ;  /* 0x00000030120c78a5 */ /* 0x000fe2000f8e0216 */
[----:B------:R-:W-:Y:S01]  /*01f0*/  IADD3 R8, P0, PT, R2, 0x20, RZ ;  /* 0x0000002002087810 */ /* 0x000fe20007f1e0ff */
[----:B------:R-:W-:-:S03]  /*0200*/  UIMAD.WIDE UR14, UR18, 0x38, UR22 ;  /* 0x00000038120e78a5 */ /* 0x000fc6000f8e0216 */
[----:B------:R-:W-:-:S09]  /*0210*/  IADD3.X R9, PT, PT, RZ, R3, RZ, P0, !PT ;  /* 0x00000003ff097210 */ /* 0x000fd200007fe4ff */
.L_x_1:
[----:B------:R-:W-:Y:S01]  /*0220*/  HFMA2 R23, -RZ, RZ, 0, 4.76837158203125e-07 ;  /* 0x00000008ff177431 */ /* 0x000fe200000001ff */
[----:B------:R-:W-:Y:S01]  /*0230*/  UIMAD.WIDE UR24, UR18, 0x8, UR22 ;  /* 0x00000008121878a5 */ /* 0x000fe2000f8e0216 */
[----:B------:R-:W-:Y:S01]  /*0240*/  IMAD.MOV.U32 R2, RZ, RZ, R8 ;  /* 0x000000ffff027224 */ /* 0x000fe200078e0008 */
[----:B------:R-:W-:Y:S01]  /*0250*/  MOV R3, R9 ;  /* 0x0000000900037202 */ /* 0x000fe20000000f00 */
[----:B------:R-:W-:-:S03]  /*0260*/  UIMAD.WIDE UR20, UR18, 0x10, UR22 ;  /* 0x00000010121478a5 */ /* 0x000fc6000f8e0216 */
[----:B------:R-:W-:Y:S01]  /*0270*/  MOV R19, UR25 ;  /* 0x0000001900137c02 */ /* 0x000fe20008000f00 */
[----:B------:R-:W-:Y:S01]  /*0280*/  IMAD.U32 R18, RZ, RZ, UR24 ;  /* 0x00000018ff127e24 */ /* 0x000fe2000f8e00ff */
[----:B0-----:R-:W2:Y:S01]  /*0290*/  LDG.E.64 R24, desc[UR16][R2.64+-0x20] ;  /* 0xffffe01002187981 */ /* 0x001ea2000c1e1b00 */
[C---:B------:R-:W-:Y:S01]  /*02a0*/  IMAD.WIDE R22, R20.reuse, R23, UR22 ;  /* 0x0000001614167e25 */ /* 0x040fe2000f8e0217 */
[----:B------:R-:W-:Y:S02]  /*02b0*/  MOV R16, UR20 ;  /* 0x0000001400107c02 */ /* 0x000fe40008000f00 */
[----:B------:R-:W3:Y:S01]  /*02c0*/  LDG.E.64 R10, desc[UR16][R2.64+-0x18] ;  /* 0xffffe810020a7981 */ /* 0x000ee2000c1e1b00 */
[----:B------:R-:W-:-:S03]  /*02d0*/  IMAD.WIDE R18, R20, 0x8, R18 ;  /* 0x0000000814127825 */ /* 0x000fc600078e0212 */
[----:B------:R-:W2:Y:S01]  /*02e0*/  LDG.E.64 R22, desc[UR16][R22.64] ;  /* 0x0000001016167981 */ /* 0x000ea2000c1e1b00 */
[----:B------:R-:W-:-:S03]  /*02f0*/  IMAD.U32 R17, RZ, RZ, UR21 ;  /* 0x00000015ff117e24 */ /* 0x000fc6000f8e00ff */
[----:B------:R-:W3:Y:S01]  /*0300*/  LDG.E.64 R18, desc[UR16][R18.64] ;  /* 0x0000001012127981 */ /* 0x000ee2000c1e1b00 */
[----:B------:R-:W-:-:S04]  /*0310*/  IMAD.WIDE R16, R20, 0x8, R16 ;  /* 0x0000000814107825 */ /* 0x000fc800078e0210 */
[----:B------:R-:W-:Y:S01]  /*0320*/  HFMA2 R9, -RZ, RZ, 0, 4.76837158203125e-07 ;  /* 0x00000008ff097431 */ /* 0x000fe200000001ff */
[----:B------:R-:W4:Y:S04]  /*0330*/  LDG.E.64 R14, desc[UR16][R2.64+-0x10] ;  /* 0xfffff010020e7981 */ /* 0x000f28000c1e1b00 */
[----:B------:R-:W4:Y:S01]  /*0340*/  LDG.E.64 R16, desc[UR16][R16.64] ;  /* 0x0000001010107981 */ /* 0x000f22000c1e1b00 */
[----:B------:R-:W-:-:S03]  /*0350*/  IMAD.WIDE R8, R20, R9, UR6 ;  /* 0x0000000614087e25 */ /* 0x000fc6000f8e0209 */
[----:B------:R-:W5:Y:S04]  /*0360*/  LDG.E.64 R6, desc[UR16][R2.64+-0x8] ;  /* 0xfffff81002067981 */ /* 0x000f68000c1e1b00 */
[----:B------:R-:W5:Y:S01]  /*0370*/  LDG.E.64 R8, desc[UR16][R8.64] ;  /* 0x0000001008087981 */ /* 0x000f62000c1e1b00 */
[----:B------:R-:W-:-:S05]  /*0380*/  MOV R5, 0x8 ;  /* 0x0000000800057802 */ /* 0x000fca0000000f00 */
[----:B------:R-:W-:-:S06]  /*0390*/  IMAD.WIDE R4, R20, R5, UR8 ;  /* 0x0000000814047e25 */ /* 0x000fcc000f8e0205 */
[----:B------:R-:W5:Y:S01]  /*03a0*/  LDG.E.64 R4, desc[UR16][R4.64] ;  /* 0x0000001004047981 */ /* 0x000f62000c1e1b00 */
[----:B--2---:R-:W-:Y:S01]  /*03b0*/  DFMA R24, R24, R22, R12 ;  /* 0x000000161818722b */ /* 0x004fe2000000000c */
[----:B------:R-:W-:Y:S02]  /*03c0*/  IMAD.MOV.U32 R23, RZ, RZ, 0x8 ;  /* 0x00000008ff177424 */ /* 0x000fe400078e00ff */
[----:B------:R-:W2:Y:S02]  /*03d0*/  LDG.E.64 R12, desc[UR16][R2.64] ;  /* 0x00000010020c7981 */ /* 0x000ea4000c1e1b00 */
[----:B------:R-:W-:-:S03]  /*03e0*/  IMAD.WIDE R22, R20, R23, UR10 ;  /* 0x0000000a14167e25 */ /* 0x000fc6000f8e0217 */
[----:B---3--:R-:W-:Y:S01]  /*03f0*/  DFMA R18, R10, R18, R24 ;  /* 0x000000120a12722b */ /* 0x008fe20000000018 */
[----:B------:R-:W-:Y:S01]  /*0400*/  MOV R25, 0x8 ;  /* 0x0000000800197802 */ /* 0x000fe20000000f00 */
[----:B------:R-:W3:Y:S04]  /*0410*/  LDG.E.64 R10, desc[UR16][R2.64+0x8] ;  /* 0x00000810020a7981 */ /* 0x000ee8000c1e1b00 */
[----:B------:R-:W3:Y:S01]  /*0420*/  LDG.E.64 R22, desc[UR16][R22.64] ;  /* 0x0000001016167981 */ /* 0x000ee2000c1e1b00 */
[C---:B------:R-:W-:Y:S01]  /*0430*/  IMAD.WIDE R24, R20.reuse, R25, UR12 ;  /* 0x0000000c14187e25 */ /* 0x040fe2000f8e0219 */
[----:B----4-:R-:W-:Y:S01]  /*0440*/  DFMA R16, R14, R16, R18 ;  /* 0x000000100e10722b */ /* 0x010fe20000000012 */
[----:B------:R-:W-:Y:S01]  /*0450*/  MOV R19, 0x8 ;  /* 0x0000000800137802 */ /* 0x000fe20000000f00 */
[----:B------:R-:W4:Y:S04]  /*0460*/  LDG.E.64 R14, desc[UR16][R2.64+0x10] ;  /* 0x00001010020e7981 */ /* 0x000f28000c1e1b00 */
[----:B------:R-:W4:Y:S01]  /*0470*/  LDG.E.64 R24, desc[UR16][R24.64] ;  /* 0x0000001018187981 */ /* 0x000f22000c1e1b00 */
[----:B------:R-:W-:Y:S01]  /*0480*/  IMAD.WIDE R18, R20, R19, UR14 ;  /* 0x0000000e14127e25 */ /* 0x000fe2000f8e0213 */
[----:B-----5:R-:W-:-:S02]  /*0490*/  DFMA R8, R6, R8, R16 ;  /* 0x000000080608722b */ /* 0x020fc40000000010 */
[----:B------:R-:W5:Y:S04]  /*04a0*/  LDG.E.64 R6, desc[UR16][R2.64+0x18] ;  /* 0x0000181002067981 */ /* 0x000f68000c1e1b00 */
[----:B------:R-:W5:Y:S01]  /*04b0*/  LDG.E.64 R18, desc[UR16][R18.64] ;  /* 0x0000001012127981 */ /* 0x000f62000c1e1b00 */
[----:B------:R-:W-:-:S04]  /*04c0*/  UIADD3 UR4, UPT, UPT, UR4, 0x8, URZ ;  /* 0x0000000804047890 */ /* 0x000fc8000fffe0ff */
[----:B------:R-:W-:Y:S01]  /*04d0*/  UISETP.NE.AND UP0, UPT, UR4, URZ, UPT ;  /* 0x000000ff0400728c */ /* 0x000fe2000bf05270 */
[----:B--2---:R-:W-:-:S08]  /*04e0*/  DFMA R4, R12, R4, R8 ;  /* 0x000000040c04722b */ /* 0x004fd00000000008 */
[----:B---3--:R-:W-:-:S08]  /*04f0*/  DFMA R4, R10, R22, R4 ;  /* 0x000000160a04722b */ /* 0x008fd00000000004 */
[----:B----4-:R-:W-:Y:S01]  /*0500*/  DFMA R4, R14, R24, R4 ;  /* 0x000000180e04722b */ /* 0x010fe20000000004 */
[----:B------:R-:W-:-:S07]  /*0510*/  IADD3 R8, P0, PT, R2, 0x40, RZ ;  /* 0x0000004002087810 */ /* 0x000fce0007f1e0ff */
[----:B-----5:R-:W-:Y:S01]  /*0520*/  DFMA R12, R6, R18, R4 ;  /* 0x00000012060c722b */ /* 0x020fe20000000004 */
[----:B------:R-:W-:Y:S01]  /*0530*/  IMAD.U32 R5, RZ, RZ, UR18 ;  /* 0x00000012ff057e24 */ /* 0x000fe2000f8e00ff */
[----:B------:R-:W-:-:S04]  /*0540*/  IADD3.X R9, PT, PT, RZ, R3, RZ, P0, !PT ;  /* 0x00000003ff097210 */ /* 0x000fc800007fe4ff */
[----:B------:R-:W-:Y:S01]  /*0550*/  LEA R20, R5, R20, 0x3 ;  /* 0x0000001405147211 */ /* 0x000fe200078e18ff */
[----:B------:R-:W-:Y:S06]  /*0560*/  BRA.U UP0, `(.L_x_1) ;  /* 0xfffffffd002c7547 */ /* 0x000fec000b83ffff */
[----:B------:R-:W-:-:S12]  /*0570*/  ULOP3.LUT UR4, UR18, 0x7ffffff8, URZ, 0xc0, !UPT ;  /* 0x7ffffff812047892 */ /* 0x000fd8000f8ec0ff */
.L_x_0:
[----:B------:R-:W-:-:S04]  /*0580*/  ULOP3.LUT UR6, UR18, 0x7, URZ, 0xc0, !UPT ;  /* 0x0000000712067892 */ /* 0x000fc8000f8ec0ff */
[----:B------:R-:W-:-:S09]  /*0590*/  UISETP.NE.AND UP0, UPT, UR6, URZ, UPT ;  /* 0x000000ff0600728c */ /* 0x000fd2000bf05270 */
[----:B------:R-:W-:Y:S05]  /*05a0*/  BRA.U !UP0, `(.L_x_2) ;  /* 0x0000000508387547 */ /* 0x000fea000b800000 */
[----:B------:R-:W-:Y:S02]  /*05b0*/  UISETP.GE.U32.AND UP0, UPT, UR6, 0x4, UPT ;  /* 0x000000040600788c */ /* 0x000fe4000bf06070 */
[----:B------:R-:W-:-:S04]  /*05c0*/  ULOP3.LUT UR5, UR18, 0x3, URZ, 0xc0, !UPT ;  /* 0x0000000312057892 */ /* 0x000fc8000f8ec0ff */
[----:B------:R-:W-:-:S03]  /*05d0*/  UISETP.NE.AND UP1, UPT, UR5, URZ, UPT ;  /* 0x000000ff0500728c */ /* 0x000fc6000bf25270 */
[----:B------:R-:W-:Y:S08]  /*05e0*/  BRA.U !UP0, `(.L_x_3) ;  /* 0x00000001087c7547 */ /* 0x000ff0000b800000 */
[----:B------:R-:W1:Y:S01]  /*05f0*/  LDC.64 R10, c[0x0][0x380] ;  /* 0x0000e000ff0a7b82 */ /* 0x000e620000000a00 */
[----:B------:R-:W2:Y:S01]  /*0600*/  LDCU.64 UR6, c[0x0][0x380] ;  /* 0x00007000ff0677ac */ /* 0x000ea20008000a00 */
[----:B------:R-:W-:Y:S01]  /*0610*/  IMAD.U32 R5, RZ, RZ, UR4 ;  /* 0x00000004ff057e24 */ /* 0x000fe2000f8e00ff */
[C---:B------:R-:W-:Y:S01]  /*0620*/  IADD3 R3, PT, PT, R21.reuse, UR4, RZ ;  /* 0x0000000415037c10 */ /* 0x040fe2000fffe0ff */
[----:B------:R-:W-:Y:S01]  /*0630*/  IMAD.U32 R23, RZ, RZ, UR18 ;  /* 0x00000012ff177e24 */ /* 0x000fe2000f8e00ff */
[----:B------:R-:W-:Y:S01]  /*0640*/  IADD3 R2, P0, PT, R21, UR4, RZ ;  /* 0x0000000415027c10 */ /* 0x000fe2000ff1e0ff */
[----:B------:R-:W-:Y:S02]  /*0650*/  IMAD R5, R5, UR18, R0 ;  /* 0x0000001205057c24 */ /* 0x000fe4000f8e0200 */
[----:B------:R-:W3:Y:S01]  /*0660*/  LDC.64 R18, c[0x0][0x388] ;  /* 0x0000e200ff127b82 */ /* 0x000ee20000000a00 */
[----:B------:R-:W-:Y:S01]  /*0670*/  MOV R25, UR18 ;  /* 0x0000001200197c02 */ /* 0x000fe20008000f00 */
[----:B-1----:R-:W-:Y:S01]  /*0680*/  IMAD.WIDE.U32 R10, R3, 0x8, R10 ;  /* 0x00000008030a7825 */ /* 0x002fe200078e000a */
[----:B------:R-:W-:-:S02]  /*0690*/  IADD3.X R3, PT, PT, RZ, RZ, RZ, P0, !PT ;  /* 0x000000ffff037210 */ /* 0x000fc400007fe4ff */
[----:B--2---:R-:W-:-:S03]  /*06a0*/  LEA R16, P0, R2, UR6, 0x3 ;  /* 0x0000000602107c11 */ /* 0x004fc6000f8018ff */
[----:B0-----:R-:W2:Y:S01]  /*06b0*/  LDG.E.64 R10, desc[UR16][R10.64] ;  /* 0x000000100a0a7981 */ /* 0x001ea2000c1e1b00 */
[----:B---3--:R-:W-:Y:S01]  /*06c0*/  IMAD.WIDE R18, R5, 0x8, R18 ;  /* 0x0000000805127825 */ /* 0x008fe200078e0212 */
[----:B------:R-:W-:-:S04]  /*06d0*/  LEA.HI.X R17, R2, UR7, R3, 0x3, P0 ;  /* 0x0000000702117c11 */ /* 0x000fc800080f1c03 */
[----:B------:R-:W2:Y:S01]  /*06e0*/  LDG.E.64 R14, desc[UR16][R18.64] ;  /* 0x00000010120e7981 */ /* 0x000ea2000c1e1b00 */
[----:B------:R-:W-:-:S03]  /*06f0*/  IMAD.WIDE R22, R23, 0x8, R18 ;  /* 0x0000000817167825 */ /* 0x000fc600078e0212 */
[----:B------:R-:W3:Y:S04]  /*0700*/  LDG.E.64 R6, desc[UR16][R16.64+0x8] ;  /* 0x0000081010067981 */ /* 0x000ee8000c1e1b00 */
[----:B------:R-:W3:Y:S01]  /*0710*/  LDG.E.64 R8, desc[UR16][R22.64] ;  /* 0x0000001016087981 */ /* 0x000ee2000c1e1b00 */
[----:B------:R-:W-:Y:S01]  /*0720*/  IMAD.WIDE R24, R25, 0x8, R22 ;  /* 0x0000000819187825 */ /* 0x000fe200078e0216 */
[----:B------:R-:W-:Y:S02]  /*0730*/  MOV R27, UR18 ;  /* 0x00000012001b7c02 */ /* 0x000fe40008000f00 */
[----:B------:R-:W4:Y:S04]  /*0740*/  LDG.E.64 R2, desc[UR16][R16.64+0x10] ;  /* 0x0000101010027981 */ /* 0x000f28000c1e1b00 */
[----:B------:R-:W4:Y:S01]  /*0750*/  LDG.E.64 R4, desc[UR16][R24.64] ;  /* 0x0000001018047981 */ /* 0x000f22000c1e1b00 */
[----:B------:R-:W-:-:S03]  /*0760*/  IMAD.WIDE R26, R27, 0x8, R24 ;  /* 0x000000081b1a7825 */ /* 0x000fc600078e0218 */
[----:B------:R-:W5:Y:S04]  /*0770*/  LDG.E.64 R18, desc[UR16][R16.64+0x18] ;  /* 0x0000181010127981 */ /* 0x000f68000c1e1b00 */
[----:B------:R-:W5:Y:S01]  /*0780*/  LDG.E.64 R26, desc[UR16][R26.64] ;  /* 0x000000101a1a7981 */ /* 0x000f62000c1e1b00 */
[----:B------:R-:W-:Y:S01]  /*0790*/  UIADD3 UR4, UPT, UPT, UR4, 0x4, URZ ;  /* 0x0000000404047890 */ /* 0x000fe2000fffe0ff */
[----:B--2---:R-:W-:-:S08]  /*07a0*/  DFMA R10, R10, R14, R12 ;  /* 0x0000000e0a0a722b */ /* 0x004fd0000000000c */
[----:B---3--:R-:W-:-:S08]  /*07b0*/  DFMA R6, R6, R8, R10 ;  /* 0x000000080606722b */ /* 0x008fd0000000000a */
[----:B----4-:R-:W-:-:S08]  /*07c0*/  DFMA R2, R2, R4, R6 ;  /* 0x000000040202722b */ /* 0x010fd00000000006 */
[----:B-----5:R-:W-:-:S11]  /*07d0*/  DFMA R12, R18, R26, R2 ;  /* 0x0000001a120c722b */ /* 0x020fd60000000002 */
.L_x_3:
[----:B------:R-:W-:Y:S05]  /*07e0*/  BRA.U !UP1, `(.L_x_2) ;  /* 0x0000000109a87547 */ /* 0x000fea000b800000 */
[----:B------:R-:W-:Y:S01]  /*07f0*/  UISETP.NE.AND UP0, UPT, UR5, 0x1, UPT ;  /* 0x000000010500788c */ /* 0x000fe2000bf05270 */
[----:B------:R-:W-:Y:S01]  /*0800*/  IMAD.U32 R9, RZ, RZ, UR4 ;  /* 0x00000004ff097e24 */ /* 0x000fe2000f8e00ff */
[----:B------:R-:W-:Y:S02]  /*0810*/  ULOP3.LUT UR5, UR18, 0x1, URZ, 0xc0, !UPT ;  /* 0x0000000112057892 */ /* 0x000fe4000f8ec0ff */
[----:B------:R-:W-:Y:S02]  /*0820*/  MOV R11, UR18 ;  /* 0x00000012000b7c02 */ /* 0x000fe40008000f00 */
[----:B------:R-:W-:Y:S01]  /*0830*/  PLOP3.LUT P1, PT, PT, PT, UP0, 0x80, 0x8 ;  /* 0x000000000008781c */ /* 0x000fe20003f2f008 */
[----:B------:R-:W-:-:S04]  /*0840*/  UISETP.NE.U32.AND UP1, UPT, UR5, 0x1, UPT ;  /* 0x000000010500788c */ /* 0x000fc8000bf25070 */
[----:B------:R-:W1:Y:S02]  /*0850*/  @UP0 LDCU.128 UR8, c[0x0][0x380] ;  /* 0x00007000ff0807ac */ /* 0x000e640008000c00 */
[----:B------:R-:W-:Y:S01]  /*0860*/  PLOP3.LUT P0, PT, PT, PT, UP1, 0x80, 0x8 ;  /* 0x000000000008781c */ /* 0x000fe20003f0f018 */
[----:B------:R-:W2:Y:S05]  /*0870*/  @UP0 LDCU.64 UR6, c[0x0][0x380] ;  /* 0x00007000ff0607ac */ /* 0x000eaa0008000a00 */
[C---:B------:R-:W-:Y:S01]  /*0880*/  @P1 IADD3 R7, PT, PT, R21.reuse, UR4, RZ ;  /* 0x0000000415071c10 */ /* 0x040fe2000fffe0ff */
[----:B------:R-:W3:Y:S01]  /*0890*/  @!UP1 LDCU.128 UR12, c[0x0][0x380] ;  /* 0x00007000ff0c97ac */ /* 0x000ee20008000c00 */
[----:B------:R-:W-:Y:S01]  /*08a0*/  @P1 IADD3 R6, P2, PT, R21, UR4, RZ ;  /* 0x0000000415061c10 */ /* 0x000fe2000ff5e0ff */
[----:B------:R-:W-:Y:S01]  /*08b0*/  @P1 IMAD R9, R9, UR18, R0 ;  /* 0x0000001209091c24 */ /* 0x000fe2000f8e0200 */
[----:B------:R-:W-:Y:S01]  /*08c0*/  @UP0 UIADD3 UR4, UPT, UPT, UR4, 0x2, URZ ;  /* 0x0000000204040890 */ /* 0x000fe2000fffe0ff */
[----:B-1----:R-:W-:Y:S01]  /*08d0*/  MOV R2, UR8 ;  /* 0x0000000800027c02 */ /* 0x002fe20008000f00 */
[----:B------:R-:W-:Y:S01]  /*08e0*/  IMAD.U32 R3, RZ, RZ, UR9 ;  /* 0x00000009ff037e24 */ /* 0x000fe2000f8e00ff */
[----:B------:R-:W-:-:S02]  /*08f0*/  MOV R4, UR10 ;  /* 0x0000000a00047c02 */ /* 0x000fc40008000f00 */
[----:B------:R-:W-:Y:S01]  /*0900*/  MOV R5, UR11 ;  /* 0x0000000b00057c02 */ /* 0x000fe20008000f00 */
[----:B------:R-:W-:-:S04]  /*0910*/  @P1 IMAD.WIDE.U32 R2, R7, 0x8, R2 ;  /* 0x0000000807021825 */ /* 0x000fc800078e0002 */
[----:B------:R-:W-:Y:S01]  /*0920*/  @P1 IMAD.WIDE R4, R9, 0x8, R4 ;  /* 0x0000000809041825 */ /* 0x000fe200078e0204 */
[----:B------:R-:W-:Y:S01]  /*0930*/  MOV R19, UR4 ;  /* 0x0000000400137c02 */ /* 0x000fe20008000f00 */
[----:B0-----:R-:W4:Y:S02]  /*0940*/  @P1 LDG.E.64 R2, desc[UR16][R2.64] ;  /* 0x0000001002021981 */ /* 0x001f24000c1e1b00 */
[----:B------:R-:W-:Y:S01]  /*0950*/  @P1 IMAD.X R7, RZ, RZ, RZ, P2 ;  /* 0x000000ffff071224 */ /* 0x000fe200010e06ff */
[----:B--2---:R-:W-:-:S04]  /*0960*/  @P1 LEA R8, P2, R6, UR6, 0x3 ;  /* 0x0000000606081c11 */ /* 0x004fc8000f8418ff */
[----:B------:R-:W-:Y:S01]  /*0970*/  @P1 LEA.HI.X R9, R6, UR7, R7, 0x3, P2 ;  /* 0x0000000706091c11 */ /* 0x000fe200090f1c07 */
[----:B------:R-:W-:Y:S02]  /*0980*/  @P1 IMAD.WIDE R6, R11, 0x8, R4 ;  /* 0x000000080b061825 */ /* 0x000fe400078e0204 */
[----:B------:R-:W4:Y:S01]  /*0990*/  @P1 LDG.E.64 R4, desc[UR16][R4.64] ;  /* 0x0000001004041981 */ /* 0x000f22000c1e1b00 */
[----:B---3--:R-:W-:Y:S01]  /*09a0*/  MOV R14, UR12 ;  /* 0x0000000c000e7c02 */ /* 0x008fe20008000f00 */
[----:B------:R-:W-:Y:S01]  /*09b0*/  IMAD.U32 R15, RZ, RZ, UR13 ;  /* 0x0000000dff0f7e24 */ /* 0x000fe2000f8e00ff */
[----:B------:R-:W-:Y:S01]  /*09c0*/  MOV R10, UR14 ;  /* 0x0000000e000a7c02 */ /* 0x000fe20008000f00 */
[----:B------:R-:W-:Y:S01]  /*09d0*/  IMAD.U32 R11, RZ, RZ, UR15 ;  /* 0x0000000fff0b7e24 */ /* 0x000fe2000f8e00ff */
[----:B------:R-:W-:Y:S01]  /*09e0*/  @!P0 IADD3 R17, PT, PT, R21, UR4, RZ ;  /* 0x0000000415118c10 */ /* 0x000fe2000fffe0ff */
[----:B------:R-:W-:Y:S01]  /*09f0*/  @!P0 IMAD R19, R19, UR18, R0 ;  /* 0x0000001213138c24 */ /* 0x000fe2000f8e0200 */
[----:B------:R-:W2:Y:S04]  /*0a00*/  @P1 LDG.E.64 R6, desc[UR16][R6.64] ;  /* 0x0000001006061981 */ /* 0x000ea8000c1e1b00 */
[----:B------:R-:W2:Y:S01]  /*0a10*/  @P1 LDG.E.64 R8, desc[UR16][R8.64+0x8] ;  /* 0x0000081008081981 */ /* 0x000ea2000c1e1b00 */
[----:B------:R-:W-:-:S04]  /*0a20*/  @!P0 IMAD.WIDE.U32 R14, R17, 0x8, R14 ;  /* 0x00000008110e8825 */ /* 0x000fc800078e000e */
[----:B------:R-:W-:Y:S02]  /*0a30*/  @!P0 IMAD.WIDE R10, R19, 0x8, R10 ;  /* 0x00000008130a8825 */ /* 0x000fe400078e020a */
[----:B------:R-:W3:Y:S04]  /*0a40*/  @!P0 LDG.E.64 R14, desc[UR16][R14.64] ;  /* 0x000000100e0e8981 */ /* 0x000ee8000c1e1b00 */
[----:B------:R-:W3:Y:S01]  /*0a50*/  @!P0 LDG.E.64 R10, desc[UR16][R10.64] ;  /* 0x000000100a0a8981 */ /* 0x000ee2000c1e1b00 */
[----:B----4-:R-:W-:-:S08]  /*0a60*/  @P1 DFMA R2, R2, R4, R12 ;  /* 0x000000040202122b */ /* 0x010fd0000000000c */
[----:B--2---:R-:W-:-:S08]  /*0a70*/  @P1 DFMA R12, R8, R6, R2 ;  /* 0x00000006080c122b */ /* 0x004fd00000000002 */
[----:B---3--:R-:W-:-:S11]  /*0a80*/  @!P0 DFMA R12, R14, R10, R12 ;  /* 0x0000000a0e0c822b */ /* 0x008fd6000000000c */
.L_x_2:
[----:B------:R-:W1:Y:S01]  /*0a90*/  LDC.64 R2, c[0x0][0x390] ;  /* 0x0000e400ff027b82 */ /* 0x000e620000000a00 */
[----:B------:R-:W-:-:S05]  /*0aa0*/  IADD3 R21, PT, PT, R0, R21, RZ ;  /* 0x0000001500157210 */ /* 0x000fca0007ffe0ff */
[----:B-1----:R-:W-:-:S05]  /*0ab0*/  IMAD.WIDE R2, R21, 0x8, R2 ;  /* 0x0000000815027825 */ /* 0x002fca00078e0202 */
[----:B0-----:R-:W-:Y:S01]  /*0ac0*/  STG.E.64 desc[UR16][R2.64], R12 ;  /* 0x0000000c02007986 */ /* 0x001fe2000c101b10 */
[----:B------:R-:W-:Y:S05]  /*0ad0*/  EXIT ;  /* 0x000000000000794d */ /* 0x000fea0003800000 */
.L_x_4:
[----:B------:R-:W-:-:S00]  /*0ae0*/  BRA `(.L_x_4) ;  /* 0xfffffffc00fc7947 */ /* 0x000fc0000383ffff */
[----:B------:R-:W-:-:S00]  /*0af0*/  NOP ;  /* 0x0000000000007918 */ /* 0x000fc00000000000 */
        /* <DEDUP_REMOVED lines=8> */
.L_x_5:


//--------------------- .nv.shared.reserved.0     --------------------------
	.section	.nv.shared.reserved.0,"aw",@nobits
	.weak		__nv_reservedSMEM_offset_0_alias
	.size		__nv_reservedSMEM_offset_0_alias, 0, 64
	.other		__nv_reservedSMEM_offset_0_alias,@"STO_CUDA_RESERVED_SHARED STV_DEFAULT"
__nv_reservedSMEM_offset_0_alias:
	.zero		0
	.zero		64


//--------------------- .nv.constant0._Z12matmulKernelPdS_S_i --------------------------
	.section	.nv.constant0._Z12matmulKernelPdS_S_i,"a",@progbits
	.sectionflags	@""
	.align	4
.nv.constant0._Z12matmulKernelPdS_S_i:
	.zero		924


//--------------------- SYMBOLS --------------------------

	.type		.nv.reservedSmem.offset0,@object
	.size		.nv.reservedSmem.offset0,0x4
